	.headerflags	@"EF_CUDA_TEXMODE_UNIFIED EF_CUDA_64BIT_ADDRESS EF_CUDA_ACCELERATORS EF_CUDA_SM90 EF_CUDA_VIRTUAL_SM(EF_CUDA_SM90)"
	.elftype	@"ET_EXEC"


//--------------------- .nv.info                  --------------------------
	.section	.nv.info,"",@"SHT_CUDA_INFO"
	.align	4


	//----- nvinfo : EIATTR_REGCOUNT
	.align		4
        /*0000*/ 	.byte	0x04, 0x2f
        /*0002*/ 	.short	(.L_1 - .L_0)
	.align		4
.L_0:
        /*0004*/ 	.word	index@(triton_poi_fused_max_pool2d_with_indices_35)
        /*0008*/ 	.word	0x00000057


	//----- nvinfo : EIATTR_MIN_STACK_SIZE
	.align		4
.L_1:
        /*000c*/ 	.byte	0x04, 0x12
        /*000e*/ 	.short	(.L_3 - .L_2)
	.align		4
.L_2:
        /*0010*/ 	.word	index@(triton_poi_fused_max_pool2d_with_indices_35)
        /*0014*/ 	.word	0x00000000


	//----- nvinfo : EIATTR_FRAME_SIZE
	.align		4
.L_3:
        /*0018*/ 	.byte	0x04, 0x11
        /*001a*/ 	.short	(.L_5 - .L_4)
	.align		4
.L_4:
        /*001c*/ 	.word	index@(triton_poi_fused_max_pool2d_with_indices_35)
        /*0020*/ 	.word	0x00000000


	//----- nvinfo : EIATTR_MIN_STACK_SIZE
	.align		4
.L_5:
        /*0024*/ 	.byte	0x04, 0x12
        /*0026*/ 	.short	(.L_7 - .L_6)
	.align		4
.L_6:
        /*0028*/ 	.word	index@(triton_poi_fused_max_pool2d_with_indices_35)
        /*002c*/ 	.word	0x00000000
.L_7:


//--------------------- .nv.info.triton_poi_fused_max_pool2d_with_indices_35 --------------------------
	.section	.nv.info.triton_poi_fused_max_pool2d_with_indices_35,"",@"SHT_CUDA_INFO"
	.sectionflags	@""
	.align	4


	//----- nvinfo : EIATTR_CUDA_API_VERSION
	.align		4
        /*0000*/ 	.byte	0x04, 0x37
        /*0002*/ 	.short	(.L_9 - .L_8)
.L_8:
        /*0004*/ 	.word	0x0000007c


	//----- nvinfo : EIATTR_KPARAM_INFO
	.align		4
.L_9:
        /*0008*/ 	.byte	0x04, 0x17
        /*000a*/ 	.short	(.L_11 - .L_10)
.L_10:
        /*000c*/ 	.word	0x00000000
        /*0010*/ 	.short	0x0004
        /*0012*/ 	.short	0x001c
        /*0014*/ 	.byte	0x00, 0xf0, 0x11, 0x00


	//----- nvinfo : EIATTR_KPARAM_INFO
	.align		4
.L_11:
        /*0018*/ 	.byte	0x04, 0x17
        /*001a*/ 	.short	(.L_13 - .L_12)
.L_12:
        /*001c*/ 	.word	0x00000000
        /*0020*/ 	.short	0x0003
        /*0022*/ 	.short	0x0018
        /*0024*/ 	.byte	0x00, 0xf0, 0x11, 0x00


	//----- nvinfo : EIATTR_KPARAM_INFO
	.align		4
.L_13:
        /*0028*/ 	.byte	0x04, 0x17
        /*002a*/ 	.short	(.L_15 - .L_14)
.L_14:
        /*002c*/ 	.word	0x00000000
        /*0030*/ 	.short	0x0002
        /*0032*/ 	.short	0x0010
        /*0034*/ 	.byte	0x00, 0xf4, 0x21, 0x00


	//----- nvinfo : EIATTR_KPARAM_INFO
	.align		4
.L_15:
        /*0038*/ 	.byte	0x04, 0x17
        /*003a*/ 	.short	(.L_17 - .L_16)
.L_16:
        /*003c*/ 	.word	0x00000000
        /*0040*/ 	.short	0x0001
        /*0042*/ 	.short	0x0008
        /*0044*/ 	.byte	0x00, 0xf4, 0x21, 0x00


	//----- nvinfo : EIATTR_KPARAM_INFO
	.align		4
.L_17:
        /*0048*/ 	.byte	0x04, 0x17
        /*004a*/ 	.short	(.L_19 - .L_18)
.L_18:
        /*004c*/ 	.word	0x00000000
        /*0050*/ 	.short	0x0000
        /*0052*/ 	.short	0x0000
        /*0054*/ 	.byte	0x00, 0xf4, 0x21, 0x00


	//----- nvinfo : EIATTR_SPARSE_MMA_MASK
	.align		4
.L_19:
        /*0058*/ 	.byte	0x03, 0x50
        /*005a*/ 	.short	0x0000


	//----- nvinfo : EIATTR_MAXREG_COUNT
	.align		4
        /*005c*/ 	.byte	0x03, 0x1b
        /*005e*/ 	.short	0x00ff


	//----- nvinfo : EIATTR_EXIT_INSTR_OFFSETS
	.align		4
        /*0060*/ 	.byte	0x04, 0x1c
        /*0062*/ 	.short	(.L_21 - .L_20)


	//   ....[0]....
.L_20:
        /*0064*/ 	.word	0x00002b30


	//   ....[1]....
        /*0068*/ 	.word	0x00002b50


	//----- nvinfo : EIATTR_REQNTID
	.align		4
.L_21:
        /*006c*/ 	.byte	0x04, 0x10
        /*006e*/ 	.short	(.L_23 - .L_22)
.L_22:
        /*0070*/ 	.word	0x00000080
        /*0074*/ 	.word	0x00000001
        /*0078*/ 	.word	0x00000001


	//----- nvinfo : EIATTR_CBANK_PARAM_SIZE
	.align		4
.L_23:
        /*007c*/ 	.byte	0x03, 0x19
        /*007e*/ 	.short	0x0020


	//----- nvinfo : EIATTR_PARAM_CBANK
	.align		4
        /*0080*/ 	.byte	0x04, 0x0a
        /*0082*/ 	.short	(.L_25 - .L_24)
	.align		4
.L_24:
        /*0084*/ 	.word	index@(.nv.constant0.triton_poi_fused_max_pool2d_with_indices_35)
        /*0088*/ 	.short	0x0210
        /*008a*/ 	.short	0x0020


	//----- nvinfo : EIATTR_SW_WAR
	.align		4
.L_25:
        /*008c*/ 	.byte	0x04, 0x36
        /*008e*/ 	.short	(.L_27 - .L_26)
.L_26:
        /*0090*/ 	.word	0x00000008
.L_27:


//--------------------- .nv.callgraph             --------------------------
	.section	.nv.callgraph,"",@"SHT_CUDA_CALLGRAPH"
	.align	4
	.sectionentsize	8
	.align		4
        /*0000*/ 	.word	0x00000000
	.align		4
        /*0004*/ 	.word	0xffffffff
	.align		4
        /*0008*/ 	.word	0x00000000
	.align		4
        /*000c*/ 	.word	0xfffffffe
	.align		4
        /*0010*/ 	.word	0x00000000
	.align		4
        /*0014*/ 	.word	0xfffffffd
	.align		4
        /*0018*/ 	.word	0x00000000
	.align		4
        /*001c*/ 	.word	0xfffffffc


//--------------------- .text.triton_poi_fused_max_pool2d_with_indices_35 --------------------------
	.section	.text.triton_poi_fused_max_pool2d_with_indices_35,"ax",@progbits
	.sectionflags	@"SHF_BARRIERS=1"
	.align	128
        .global         triton_poi_fused_max_pool2d_with_indices_35
        .type           triton_poi_fused_max_pool2d_with_indices_35,@function
        .size           triton_poi_fused_max_pool2d_with_indices_35,(.L_x_1 - triton_poi_fused_max_pool2d_with_indices_35)
        .other          triton_poi_fused_max_pool2d_with_indices_35,@"STO_CUDA_ENTRY STV_DEFAULT"
triton_poi_fused_max_pool2d_with_indices_35:
.text.triton_poi_fused_max_pool2d_with_indices_35:
[----:B------:R-:W0:Y:S02]  /*0000*/  LDC R1, c[0x0][0x28] ;  /* 0x00000a00ff017b82 */ /* 0x000e240000000800 */
[----:B------:R-:W1:Y:S01]  /*0010*/  S2R R0, SR_TID.X ;  /* 0x0000000000007919 */ /* 0x000e620000002100 */
[----:B------:R-:W2:Y:S01]  /*0020*/  LDC.64 R32, c[0x0][0x210] ;  /* 0x00008400ff207b82 */ /* 0x000ea20000000a00 */
[----:B------:R-:W-:Y:S02]  /*0030*/  CS2R R12, SRZ ;  /* 0x00000000000c7805 */ /* 0x000fe4000001ff00 */
[----:B------:R-:W-:Y:S01]  /*0040*/  CS2R R14, SRZ ;  /* 0x00000000000e7805 */ /* 0x000fe2000001ff00 */
[----:B------:R-:W3:Y:S01]  /*0050*/  S2R R2, SR_CTAID.Y ;  /* 0x0000000000027919 */ /* 0x000ee20000002600 */
[----:B------:R-:W-:Y:S02]  /*0060*/  CS2R R20, SRZ ;  /* 0x0000000000147805 */ /* 0x000fe4000001ff00 */
[----:B------:R-:W-:Y:S01]  /*0070*/  CS2R R22, SRZ ;  /* 0x0000000000167805 */ /* 0x000fe2000001ff00 */
[----:B------:R-:W-:Y:S01]  /*0080*/  ULDC.64 UR6, c[0x0][0x208] ;  /* 0x0000820000067ab9 */ /* 0x000fe20000000a00 */
[----:B------:R-:W4:Y:S01]  /*0090*/  S2R R8, SR_CTAID.X ;  /* 0x0000000000087919 */ /* 0x000f220000002500 */
[----:B-1----:R-:W-:-:S04]  /*00a0*/  LOP3.LUT R3, R0, 0x7f, RZ, 0xc0, !PT ;  /* 0x0000007f00037812 */ /* 0x002fc800078ec0ff */
[----:B---3--:R-:W-:-:S05]  /*00b0*/  PRMT R3, R3, 0x6540, R2 ;  /* 0x0000654003037816 */ /* 0x008fca0000000002 */
[----:B------:R-:W-:-:S04]  /*00c0*/  IMAD.HI R4, R3, 0x2aaaaaab, RZ ;  /* 0x2aaaaaab03047827 */ /* 0x000fc800078e02ff */
[----:B------:R-:W-:Y:S01]  /*00d0*/  IMAD.HI R6, R3, 0x38e38e39, RZ ;  /* 0x38e38e3903067827 */ /* 0x000fe200078e02ff */
[----:B------:R-:W-:-:S04]  /*00e0*/  LEA.HI R36, R4, R4, RZ, 0x1 ;  /* 0x0000000404247211 */ /* 0x000fc800078f08ff */
[----:B------:R-:W-:Y:S01]  /*00f0*/  SHF.R.U32.HI R7, RZ, 0x1f, R6 ;  /* 0x0000001fff077819 */ /* 0x000fe20000011606 */
[C---:B------:R-:W-:Y:S02]  /*0100*/  IMAD R4, R36.reuse, -0x6, R3 ;  /* 0xfffffffa24047824 */ /* 0x040fe400078e0203 */
[----:B------:R-:W-:Y:S01]  /*0110*/  IMAD.HI R5, R36, 0x2aaaaaab, RZ ;  /* 0x2aaaaaab24057827 */ /* 0x000fe200078e02ff */
[----:B------:R-:W-:-:S03]  /*0120*/  LEA.HI.SX32 R7, R6, R7, 0x1d ;  /* 0x0000000706077211 */ /* 0x000fc600078feaff */
[----:B------:R-:W-:Y:S01]  /*0130*/  IMAD R6, R4, 0x280, RZ ;  /* 0x0000028004067824 */ /* 0x000fe200078e02ff */
[----:B------:R-:W-:Y:S01]  /*0140*/  LEA.HI R5, R5, R5, RZ, 0x1 ;  /* 0x0000000505057211 */ /* 0x000fe200078f08ff */
[----:B----4-:R-:W-:Y:S02]  /*0150*/  IMAD.SHL.U32 R4, R8, 0x4, RZ ;  /* 0x0000000408047824 */ /* 0x010fe400078e00ff */
[----:B------:R-:W-:Y:S02]  /*0160*/  IMAD R37, R7, 0xd340, R6 ;  /* 0x0000d34007257824 */ /* 0x000fe400078e0206 */
[C---:B------:R-:W-:Y:S01]  /*0170*/  VIADD R28, R4.reuse, 0x140 ;  /* 0x00000140041c7836 */ /* 0x040fe20000000000 */
[C---:B------:R-:W-:Y:S01]  /*0180*/  ISETP.GE.AND P0, PT, R4.reuse, 0x140, PT ;  /* 0x000001400400780c */ /* 0x040fe20003f06270 */
[----:B------:R-:W-:Y:S02]  /*0190*/  IMAD R36, R5, -0x6, R36 ;  /* 0xfffffffa05247824 */ /* 0x000fe400078e0224 */
[----:B------:R-:W-:Y:S01]  /*01a0*/  IMAD.IADD R5, R4, 0x1, R37 ;  /* 0x0000000104057824 */ /* 0x000fe200078e0225 */
[----:B------:R-:W-:Y:S01]  /*01b0*/  ISETP.LT.AND P1, PT, R3, 0x90, !P0 ;  /* 0x000000900300780c */ /* 0x000fe20004721270 */
[----:B------:R-:W-:-:S02]  /*01c0*/  IMAD.IADD R7, R37, 0x1, R28 ;  /* 0x0000000125077824 */ /* 0x000fc400078e021c */
[C---:B------:R-:W-:Y:S02]  /*01d0*/  IMAD R5, R36.reuse, 0x2080, R5 ;  /* 0x0000208024057824 */ /* 0x040fe400078e0205 */
[----:B------:R-:W-:Y:S02]  /*01e0*/  IMAD R9, R36, 0x2080, R7 ;  /* 0x0000208024097824 */ /* 0x000fe400078e0207 */
[----:B--2---:R-:W-:-:S04]  /*01f0*/  IMAD.WIDE R6, R5, 0x4, R32 ;  /* 0x0000000405067825 */ /* 0x004fc800078e0220 */
[----:B------:R-:W-:Y:S02]  /*0200*/  IMAD.WIDE R8, R9, 0x4, R32 ;  /* 0x0000000409087825 */ /* 0x000fe400078e0220 */
[----:B------:R-:W2:Y:S04]  /*0210*/  @P1 LDG.E.EL.128 R12, desc[UR6][R6.64] ;  /* 0x00000006060c1981 */ /* 0x000ea8000c2e1d00 */
[----:B------:R1:W2:Y:S01]  /*0220*/  @P1 LDG.E.EL.128 R20, desc[UR6][R8.64] ;  /* 0x0000000608141981 */ /* 0x0002a2000c2e1d00 */
[----:B------:R-:W-:Y:S01]  /*0230*/  VIADD R58, R4, 0x280 ;  /* 0x00000280043a7836 */ /* 0x000fe20000000000 */
[----:B------:R-:W-:Y:S02]  /*0240*/  CS2R R24, SRZ ;  /* 0x0000000000187805 */ /* 0x000fe4000001ff00 */
[----:B------:R-:W-:Y:S01]  /*0250*/  CS2R R26, SRZ ;  /* 0x00000000001a7805 */ /* 0x000fe2000001ff00 */
[----:B------:R-:W-:-:S04]  /*0260*/  IMAD.IADD R5, R37, 0x1, R58 ;  /* 0x0000000125057824 */ /* 0x000fc800078e023a */
[----:B------:R-:W-:-:S04]  /*0270*/  IMAD R5, R36, 0x2080, R5 ;  /* 0x0000208024057824 */ /* 0x000fc800078e0205 */
[----:B------:R-:W-:-:S05]  /*0280*/  IMAD.WIDE R10, R5, 0x4, R32 ;  /* 0x00000004050a7825 */ /* 0x000fca00078e0220 */
[----:B------:R3:W4:Y:S01]  /*0290*/  @P1 LDG.E.EL.128 R24, desc[UR6][R10.64] ;  /* 0x000000060a181981 */ /* 0x000722000c2e1d00 */
[----:B------:R-:W-:-:S04]  /*02a0*/  VIADD R60, R4, 0x1040 ;  /* 0x00001040043c7836 */ /* 0x000fc80000000000 */
[----:B------:R-:W-:-:S04]  /*02b0*/  IMAD.IADD R5, R37, 0x1, R60 ;  /* 0x0000000125057824 */ /* 0x000fc800078e023c */
[----:B------:R-:W-:-:S04]  /*02c0*/  IMAD R5, R36, 0x2080, R5 ;  /* 0x0000208024057824 */ /* 0x000fc800078e0205 */
[----:B-1----:R-:W-:Y:S01]  /*02d0*/  IMAD.WIDE R8, R5, 0x4, R32 ;  /* 0x0000000405087825 */ /* 0x002fe200078e0220 */
[C---:B--2---:R-:W-:Y:S02]  /*02e0*/  FSETP.GT.AND P3, PT, R20.reuse, R12, PT ;  /* 0x0000000c1400720b */ /* 0x044fe40003f64000 */
[----:B------:R-:W-:Y:S02]  /*02f0*/  FSETP.GT.AND P5, PT, R21, R13, PT ;  /* 0x0000000d1500720b */ /* 0x000fe40003fa4000 */
[----:B------:R-:W-:Y:S02]  /*0300*/  FSETP.NAN.AND P2, PT, R20, R20, PT ;  /* 0x000000141400720b */ /* 0x000fe40003f48000 */
[----:B------:R-:W-:Y:S02]  /*0310*/  FSETP.GT.AND P4, PT, R22, R14, PT ;  /* 0x0000000e1600720b */ /* 0x000fe40003f84000 */
[----:B------:R-:W-:Y:S01]  /*0320*/  P2R R7, PR, RZ, 0x8 ;  /* 0x00000008ff077803 */ /* 0x000fe20000000000 */
[C---:B------:R-:W-:Y:S01]  /*0330*/  VIADD R70, R4.reuse, 0x1180 ;  /* 0x0000118004467836 */ /* 0x040fe20000000000 */
[----:B------:R-:W-:Y:S01]  /*0340*/  LOP3.LUT R49, R3, 0x80, RZ, 0xfc, !PT ;  /* 0x0000008003317812 */ /* 0x000fe200078efcff */
[----:B------:R-:W-:Y:S01]  /*0350*/  VIADD R54, R4, 0x12c0 ;  /* 0x000012c004367836 */ /* 0x000fe20000000000 */
[----:B---3--:R-:W-:-:S02]  /*0360*/  P2R R11, PR, RZ, 0x10 ;  /* 0x00000010ff0b7803 */ /* 0x008fc40000000000 */
[----:B------:R-:W-:Y:S02]  /*0370*/  @!P3 SEL R20, R20, R12, P2 ;  /* 0x0000000c1414b207 */ /* 0x000fe40001000000 */
[----:B------:R-:W-:Y:S02]  /*0380*/  FSETP.NAN.AND P2, PT, R21, R21, PT ;  /* 0x000000151500720b */ /* 0x000fe40003f48000 */
[----:B------:R-:W-:Y:S02]  /*0390*/  FSETP.GT.AND P3, PT, R23, R15, PT ;  /* 0x0000000f1700720b */ /* 0x000fe40003f64000 */
[----:B------:R-:W-:Y:S02]  /*03a0*/  @!P5 SEL R21, R21, R13, P2 ;  /* 0x0000000d1515d207 */ /* 0x000fe40001000000 */
[----:B------:R-:W-:Y:S02]  /*03b0*/  FSETP.NAN.AND P2, PT, R22, R22, PT ;  /* 0x000000161600720b */ /* 0x000fe40003f48000 */
[----:B------:R-:W-:-:S02]  /*03c0*/  P2R R10, PR, RZ, 0x8 ;  /* 0x00000008ff0a7803 */ /* 0x000fc40000000000 */
[----:B------:R-:W-:Y:S02]  /*03d0*/  @!P4 SEL R22, R22, R14, P2 ;  /* 0x0000000e1616c207 */ /* 0x000fe40001000000 */
[C---:B------:R-:W-:Y:S01]  /*03e0*/  FSETP.NAN.AND P2, PT, R23.reuse, R23, PT ;  /* 0x000000171700720b */ /* 0x040fe20003f48000 */
[----:B------:R-:W-:Y:S01]  /*03f0*/  VIADD R68, R4, 0x21c0 ;  /* 0x000021c004447836 */ /* 0x000fe20000000000 */
[----:B------:R-:W-:Y:S02]  /*0400*/  P2R R18, PR, RZ, 0x20 ;  /* 0x00000020ff127803 */ /* 0x000fe40000000000 */
[----:B------:R-:W-:Y:S02]  /*0410*/  @!P3 SEL R23, R23, R15, P2 ;  /* 0x0000000f1717b207 */ /* 0x000fe40001000000 */
[-C--:B----4-:R-:W-:Y:S02]  /*0420*/  FSETP.NAN.AND P2, PT, R27, R27.reuse, PT ;  /* 0x0000001b1b00720b */ /* 0x090fe40003f48000 */
[----:B------:R-:W-:-:S04]  /*0430*/  FSETP.GEU.AND P3, PT, R23, R27, PT ;  /* 0x0000001b1700720b */ /* 0x000fc80003f6e000 */
[----:B------:R-:W-:-:S07]  /*0440*/  P2R R13, PR, RZ, 0x8 ;  /* 0x00000008ff0d7803 */ /* 0x000fce0000000000 */
[----:B------:R-:W-:Y:S02]  /*0450*/  @!P2 SEL R27, R27, R23, !P3 ;  /* 0x000000171b1ba207 */ /* 0x000fe40005800000 */
[-C--:B------:R-:W-:Y:S02]  /*0460*/  FSETP.NAN.AND P2, PT, R26, R26.reuse, PT ;  /* 0x0000001a1a00720b */ /* 0x080fe40003f48000 */
[----:B------:R-:W-:-:S04]  /*0470*/  FSETP.GEU.AND P3, PT, R22, R26, PT ;  /* 0x0000001a1600720b */ /* 0x000fc80003f6e000 */
[----:B------:R-:W-:-:S07]  /*0480*/  P2R R15, PR, RZ, 0x8 ;  /* 0x00000008ff0f7803 */ /* 0x000fce0000000000 */
[----:B------:R-:W-:Y:S02]  /*0490*/  @!P2 SEL R26, R26, R22, !P3 ;  /* 0x000000161a1aa207 */ /* 0x000fe40005800000 */
[----:B------:R-:W-:Y:S02]  /*04a0*/  CS2R R22, SRZ ;  /* 0x0000000000167805 */ /* 0x000fe4000001ff00 */
[-C--:B------:R-:W-:Y:S02]  /*04b0*/  FSETP.NAN.AND P2, PT, R25, R25.reuse, PT ;  /* 0x000000191900720b */ /* 0x080fe40003f48000 */
[----:B------:R-:W-:-:S04]  /*04c0*/  FSETP.GEU.AND P3, PT, R21, R25, PT ;  /* 0x000000191500720b */ /* 0x000fc80003f6e000 */
[----:B------:R-:W-:-:S07]  /*04d0*/  P2R R14, PR, RZ, 0x8 ;  /* 0x00000008ff0e7803 */ /* 0x000fce0000000000 */
[----:B------:R-:W-:Y:S02]  /*04e0*/  @!P2 SEL R25, R25, R21, !P3 ;  /* 0x000000151919a207 */ /* 0x000fe40005800000 */
[-C--:B------:R-:W-:Y:S02]  /*04f0*/  FSETP.NAN.AND P2, PT, R24, R24.reuse, PT ;  /* 0x000000181800720b */ /* 0x080fe40003f48000 */
[----:B------:R-:W-:-:S04]  /*0500*/  FSETP.GEU.AND P3, PT, R20, R24, PT ;  /* 0x000000181400720b */ /* 0x000fc80003f6e000 */
[----:B------:R-:W-:-:S07]  /*0510*/  P2R R12, PR, RZ, 0x8 ;  /* 0x00000008ff0c7803 */ /* 0x000fce0000000000 */
[----:B------:R-:W-:Y:S02]  /*0520*/  @!P2 SEL R24, R24, R20, !P3 ;  /* 0x000000141818a207 */ /* 0x000fe40005800000 */
[----:B------:R-:W-:-:S06]  /*0530*/  CS2R R20, SRZ ;  /* 0x0000000000147805 */ /* 0x000fcc000001ff00 */
[----:B------:R1:W2:Y:S02]  /*0540*/  @P1 LDG.E.EL.128 R20, desc[UR6][R8.64] ;  /* 0x0000000608141981 */ /* 0x0002a4000c2e1d00 */
[----:B-1----:R-:W-:-:S04]  /*0550*/  IMAD.IADD R9, R37, 0x1, R70 ;  /* 0x0000000125097824 */ /* 0x002fc800078e0246 */
[----:B------:R-:W-:-:S04]  /*0560*/  IMAD R9, R36, 0x2080, R9 ;  /* 0x0000208024097824 */ /* 0x000fc800078e0209 */
[----:B------:R-:W-:Y:S01]  /*0570*/  IMAD.WIDE R30, R9, 0x4, R32 ;  /* 0x00000004091e7825 */ /* 0x000fe200078e0220 */
[-C--:B--2---:R-:W-:Y:S02]  /*0580*/  FSETP.NAN.AND P2, PT, R20, R20.reuse, PT ;  /* 0x000000141400720b */ /* 0x084fe40003f48000 */
        /* <DEDUP_REMOVED lines=17> */
[----:B------:R-:W2:Y:S02]  /*06a0*/  @P1 LDG.E.EL.128 R24, desc[UR6][R30.64] ;  /* 0x000000061e181981 */ /* 0x000ea4000c2e1d00 */
        /* <DEDUP_REMOVED lines=12> */
[----:B------:R-:W-:Y:S01]  /*0770*/  @!P2 SEL R25, R25, R21, !P3 ;  /* 0x000000151919a207 */ /* 0x000fe20005800000 */
[----:B------:R-:W-:Y:S01]  /*0780*/  IMAD.IADD R21, R37, 0x1, R54 ;  /* 0x0000000125157824 */ /* 0x000fe200078e0236 */
[-C--:B------:R-:W-:Y:S02]  /*0790*/  FSETP.NAN.AND P2, PT, R24, R24.reuse, PT ;  /* 0x000000181800720b */ /* 0x080fe40003f48000 */
[----:B------:R-:W-:Y:S01]  /*07a0*/  FSETP.GEU.AND P3, PT, R20, R24, PT ;  /* 0x000000181400720b */ /* 0x000fe20003f6e000 */
[----:B------:R-:W-:-:S03]  /*07b0*/  IMAD R31, R36, 0x2080, R21 ;  /* 0x00002080241f7824 */ /* 0x000fc600078e0215 */
[----:B------:R-:W-:Y:S01]  /*07c0*/  P2R R34, PR, RZ, 0x8 ;  /* 0x00000008ff227803 */ /* 0x000fe20000000000 */
[----:B------:R-:W-:-:S06]  /*07d0*/  IMAD.WIDE R30, R31, 0x4, R32 ;  /* 0x000000041f1e7825 */ /* 0x000fcc00078e0220 */
[----:B------:R-:W-:Y:S02]  /*07e0*/  @!P2 SEL R24, R24, R20, !P3 ;  /* 0x000000141818a207 */ /* 0x000fe40005800000 */
[----:B------:R-:W-:-:S06]  /*07f0*/  CS2R R20, SRZ ;  /* 0x0000000000147805 */ /* 0x000fcc000001ff00 */
[----:B------:R-:W2:Y:S02]  /*0800*/  @P1 LDG.E.EL.128 R20, desc[UR6][R30.64] ;  /* 0x000000061e141981 */ /* 0x000ea4000c2e1d00 */
[-C--:B--2---:R-:W-:Y:S02]  /*0810*/  FSETP.NAN.AND P2, PT, R20, R20.reuse, PT ;  /* 0x000000141400720b */ /* 0x084fe40003f48000 */
[----:B------:R-:W-:-:S04]  /*0820*/  FSETP.GEU.AND P3, PT, R24, R20, PT ;  /* 0x000000141800720b */ /* 0x000fc80003f6e000 */
[----:B------:R-:W-:-:S07]  /*0830*/  P2R R35, PR, RZ, 0x8 ;  /* 0x00000008ff237803 */ /* 0x000fce0000000000 */
[----:B------:R-:W-:Y:S01]  /*0840*/  @!P2 SEL R20, R20, R24, !P3 ;  /* 0x000000181414a207 */ /* 0x000fe20005800000 */
[----:B------:R-:W-:Y:S01]  /*0850*/  VIADD R24, R4, 0x2080 ;  /* 0x0000208004187836 */ /* 0x000fe20000000000 */
[-C--:B------:R-:W-:Y:S02]  /*0860*/  FSETP.NAN.AND P2, PT, R21, R21.reuse, PT ;  /* 0x000000151500720b */ /* 0x080fe40003f48000 */
[----:B------:R-:W-:-:S04]  /*0870*/  FSETP.GEU.AND P3, PT, R25, R21, PT ;  /* 0x000000151900720b */ /* 0x000fc80003f6e000 */
[----:B------:R-:W-:-:S07]  /*0880*/  P2R R38, PR, RZ, 0x8 ;  /* 0x00000008ff267803 */ /* 0x000fce0000000000 */
[----:B------:R-:W-:Y:S01]  /*0890*/  @!P2 SEL R21, R21, R25, !P3 ;  /* 0x000000191515a207 */ /* 0x000fe20005800000 */
[----:B------:R-:W-:Y:S01]  /*08a0*/  IMAD.IADD R25, R37, 0x1, R24 ;  /* 0x0000000125197824 */ /* 0x000fe200078e0218 */
[-C--:B------:R-:W-:Y:S02]  /*08b0*/  FSETP.NAN.AND P2, PT, R22, R22.reuse, PT ;  /* 0x000000161600720b */ /* 0x080fe40003f48000 */
[----:B------:R-:W-:Y:S01]  /*08c0*/  FSETP.GEU.AND P3, PT, R26, R22, PT ;  /* 0x000000161a00720b */ /* 0x000fe20003f6e000 */
[----:B------:R-:W-:Y:S01]  /*08d0*/  IMAD R31, R36, 0x2080, R25 ;  /* 0x00002080241f7824 */ /* 0x000fe200078e0219 */
[----:B------:R-:W-:Y:S02]  /*08e0*/  CS2R R24, SRZ ;  /* 0x0000000000187805 */ /* 0x000fe4000001ff00 */
[----:B------:R-:W-:Y:S01]  /*08f0*/  P2R R39, PR, RZ, 0x8 ;  /* 0x00000008ff277803 */ /* 0x000fe20000000000 */
[----:B------:R-:W-:-:S06]  /*0900*/  IMAD.WIDE R30, R31, 0x4, R32 ;  /* 0x000000041f1e7825 */ /* 0x000fcc00078e0220 */
        /* <DEDUP_REMOVED lines=28> */
[----:B------:R-:W2:Y:S01]  /*0ad0*/  @P1 LDG.E.EL.128 R20, desc[UR6][R30.64] ;  /* 0x000000061e141981 */ /* 0x000ea2000c2e1d00 */
[----:B------:R-:W-:Y:S02]  /*0ae0*/  ISETP.LT.AND P0, PT, R49, 0x90, !P0 ;  /* 0x000000903100780c */ /* 0x000fe40004701270 */
[-C--:B--2---:R-:W-:Y:S02]  /*0af0*/  FSETP.NAN.AND P2, PT, R20, R20.reuse, PT ;  /* 0x000000141400720b */ /* 0x084fe40003f48000 */
[----:B------:R-:W-:-:S04]  /*0b00*/  FSETP.GEU.AND P3, PT, R24, R20, PT ;  /* 0x000000141800720b */ /* 0x000fc80003f6e000 */
[----:B------:R-:W-:-:S07]  /*0b10*/  P2R R45, PR, RZ, 0x8 ;  /* 0x00000008ff2d7803 */ /* 0x000fce0000000000 */
[----:B------:R-:W-:Y:S01]  /*0b20*/  @!P2 SEL R20, R20, R24, !P3 ;  /* 0x000000181414a207 */ /* 0x000fe20005800000 */
[----:B------:R-:W-:Y:S01]  /*0b30*/  IMAD.HI R24, R49, 0x2aaaaaab, RZ ;  /* 0x2aaaaaab31187827 */ /* 0x000fe200078e02ff */
[-C--:B------:R-:W-:Y:S02]  /*0b40*/  FSETP.NAN.AND P2, PT, R21, R21.reuse, PT ;  /* 0x000000151500720b */ /* 0x080fe40003f48000 */
[----:B------:R-:W-:Y:S02]  /*0b50*/  FSETP.GEU.AND P3, PT, R25, R21, PT ;  /* 0x000000151900720b */ /* 0x000fe40003f6e000 */
[----:B------:R-:W-:Y:S02]  /*0b60*/  LEA.HI R24, R24, R24, RZ, 0x1 ;  /* 0x0000001818187211 */ /* 0x000fe400078f08ff */
[----:B------:R-:W-:-:S07]  /*0b70*/  P2R R46, PR, RZ, 0x8 ;  /* 0x00000008ff2e7803 */ /* 0x000fce0000000000 */
[----:B------:R-:W-:Y:S01]  /*0b80*/  @!P2 SEL R21, R21, R25, !P3 ;  /* 0x000000191515a207 */ /* 0x000fe20005800000 */
[----:B------:R-:W-:Y:S01]  /*0b90*/  IMAD R25, R24, -0x6, R49 ;  /* 0xfffffffa18197824 */ /* 0x000fe200078e0231 */
[-C--:B------:R-:W-:Y:S02]  /*0ba0*/  FSETP.NAN.AND P2, PT, R22, R22.reuse, PT ;  /* 0x000000161600720b */ /* 0x080fe40003f48000 */
[----:B------:R-:W-:Y:S01]  /*0bb0*/  FSETP.GEU.AND P3, PT, R26, R22, PT ;  /* 0x000000161a00720b */ /* 0x000fe20003f6e000 */
[----:B------:R-:W-:-:S03]  /*0bc0*/  IMAD R51, R25, 0x280, RZ ;  /* 0x0000028019337824 */ /* 0x000fc600078e02ff */
[----:B------:R-:W-:-:S07]  /*0bd0*/  P2R R47, PR, RZ, 0x8 ;  /* 0x00000008ff2f7803 */ /* 0x000fce0000000000 */
[----:B------:R-:W-:Y:S01]  /*0be0*/  @!P2 SEL R22, R22, R26, !P3 ;  /* 0x0000001a1616a207 */ /* 0x000fe20005800000 */
[----:B------:R-:W-:Y:S01]  /*0bf0*/  IMAD.HI R26, R24, 0x2aaaaaab, RZ ;  /* 0x2aaaaaab181a7827 */ /* 0x000fe200078e02ff */
[-C--:B------:R-:W-:Y:S02]  /*0c00*/  FSETP.NAN.AND P2, PT, R23, R23.reuse, PT ;  /* 0x000000171700720b */ /* 0x080fe40003f48000 */
[----:B------:R-:W-:Y:S02]  /*0c10*/  FSETP.GEU.AND P3, PT, R27, R23, PT ;  /* 0x000000171b00720b */ /* 0x000fe40003f6e000 */
[----:B------:R-:W-:Y:S02]  /*0c20*/  LEA.HI R25, R26, R26, RZ, 0x1 ;  /* 0x0000001a1a197211 */ /* 0x000fe400078f08ff */
[----:B------:R-:W-:-:S03]  /*0c30*/  P2R R48, PR, RZ, 0x8 ;  /* 0x00000008ff307803 */ /* 0x000fc60000000000 */
[----:B------:R-:W-:Y:S01]  /*0c40*/  IMAD R50, R25, -0x6, R24 ;  /* 0xfffffffa19327824 */ /* 0x000fe200078e0218 */
[----:B------:R-:W-:-:S03]  /*0c50*/  CS2R R24, SRZ ;  /* 0x0000000000187805 */ /* 0x000fc6000001ff00 */
[----:B------:R-:W-:Y:S01]  /*0c60*/  @!P2 SEL R23, R23, R27, !P3 ;  /* 0x0000001b1717a207 */ /* 0x000fe20005800000 */
[----:B------:R-:W-:-:S05]  /*0c70*/  IMAD.HI R27, R49, 0x38e38e39, RZ ;  /* 0x38e38e39311b7827 */ /* 0x000fca00078e02ff */
[----:B------:R-:W-:-:S04]  /*0c80*/  SHF.R.U32.HI R30, RZ, 0x1f, R27 ;  /* 0x0000001fff1e7819 */ /* 0x000fc8000001161b */
[----:B------:R-:W-:Y:S02]  /*0c90*/  LEA.HI.SX32 R30, R27, R30, 0x1d ;  /* 0x0000001e1b1e7211 */ /* 0x000fe400078feaff */
[----:B------:R-:W-:-:S03]  /*0ca0*/  CS2R R26, SRZ ;  /* 0x00000000001a7805 */ /* 0x000fc6000001ff00 */
[----:B------:R-:W-:-:S04]  /*0cb0*/  IMAD R51, R30, 0xd340, R51 ;  /* 0x0000d3401e337824 */ /* 0x000fc800078e0233 */
[----:B------:R-:W-:Y:S02]  /*0cc0*/  IMAD.IADD R31, R4, 0x1, R51 ;  /* 0x00000001041f7824 */ /* 0x000fe400078e0233 */
[----:B------:R-:W-:Y:S01]  /*0cd0*/  IMAD.IADD R53, R51, 0x1, R28 ;  /* 0x0000000133357824 */ /* 0x000fe200078e021c */
[----:B------:R-:W-:Y:S01]  /*0ce0*/  CS2R R28, SRZ ;  /* 0x00000000001c7805 */ /* 0x000fe2000001ff00 */
[C---:B------:R-:W-:Y:S01]  /*0cf0*/  IMAD R57, R50.reuse, 0x2080, R31 ;  /* 0x0000208032397824 */ /* 0x040fe200078e021f */
[----:B------:R-:W-:Y:S01]  /*0d00*/  CS2R R30, SRZ ;  /* 0x00000000001e7805 */ /* 0x000fe2000001ff00 */
[----:B------:R-:W-:Y:S02]  /*0d10*/  IMAD R53, R50, 0x2080, R53 ;  /* 0x0000208032357824 */ /* 0x000fe400078e0235 */
[----:B------:R-:W-:-:S04]  /*0d20*/  IMAD.WIDE R56, R57, 0x4, R32 ;  /* 0x0000000439387825 */ /* 0x000fc800078e0220 */
[----:B------:R-:W-:Y:S01]  /*0d30*/  IMAD.WIDE R52, R53, 0x4, R32 ;  /* 0x0000000435347825 */ /* 0x000fe200078e0220 */
[----:B------:R-:W2:Y:S04]  /*0d40*/  @P0 LDG.E.EL.128 R24, desc[UR6][R56.64] ;  /* 0x0000000638180981 */ /* 0x000ea8000c2e1d00 */
[----:B------:R-:W2:Y:S02]  /*0d50*/  @P0 LDG.E.EL.128 R28, desc[UR6][R52.64] ;  /* 0x00000006341c0981 */ /* 0x000ea4000c2e1d00 */
[C---:B--2---:R-:W-:Y:S02]  /*0d60*/  FSETP.GT.AND P3, PT, R28.reuse, R24, PT ;  /* 0x000000181c00720b */ /* 0x044fe40003f64000 */
[----:B------:R-:W-:Y:S02]  /*0d70*/  FSETP.NAN.AND P2, PT, R28, R28, PT ;  /* 0x0000001c1c00720b */ /* 0x000fe40003f48000 */
[----:B------:R-:W-:-:S09]  /*0d80*/  P2R R52, PR, RZ, 0x8 ;  /* 0x00000008ff347803 */ /* 0x000fd20000000000 */
[----:B------:R-:W-:Y:S02]  /*0d90*/  @!P3 SEL R28, R28, R24, P2 ;  /* 0x000000181c1cb207 */ /* 0x000fe40001000000 */
[C---:B------:R-:W-:Y:S02]  /*0da0*/  FSETP.GT.AND P3, PT, R29.reuse, R25, PT ;  /* 0x000000191d00720b */ /* 0x040fe40003f64000 */
[----:B------:R-:W-:Y:S02]  /*0db0*/  FSETP.NAN.AND P2, PT, R29, R29, PT ;  /* 0x0000001d1d00720b */ /* 0x000fe40003f48000 */
[----:B------:R-:W-:-:S09]  /*0dc0*/  P2R R53, PR, RZ, 0x8 ;  /* 0x00000008ff357803 */ /* 0x000fd20000000000 */
[----:B------:R-:W-:Y:S01]  /*0dd0*/  @!P3 SEL R29, R29, R25, P2 ;  /* 0x000000191d1db207 */ /* 0x000fe20001000000 */
[----:B------:R-:W-:Y:S01]  /*0de0*/  IMAD.IADD R25, R51, 0x1, R58 ;  /* 0x0000000133197824 */ /* 0x000fe200078e023a */
[C---:B------:R-:W-:Y:S02]  /*0df0*/  FSETP.GT.AND P3, PT, R30.reuse, R26, PT ;  /* 0x0000001a1e00720b */ /* 0x040fe40003f64000 */
[----:B------:R-:W-:Y:S01]  /*0e00*/  FSETP.NAN.AND P2, PT, R30, R30, PT ;  /* 0x0000001e1e00720b */ /* 0x000fe20003f48000 */
[----:B------:R-:W-:Y:S01]  /*0e10*/  IMAD R59, R50, 0x2080, R25 ;  /* 0x00002080323b7824 */ /* 0x000fe200078e0219 */
[----:B------:R-:W-:Y:S02]  /*0e20*/  P2R R56, PR, RZ, 0x8 ;  /* 0x00000008ff387803 */ /* 0x000fe40000000000 */
[----:B------:R-:W-:Y:S01]  /*0e30*/  CS2R R24, SRZ ;  /* 0x0000000000187805 */ /* 0x000fe2000001ff00 */
[----:B------:R-:W-:-:S06]  /*0e40*/  IMAD.WIDE R58, R59, 0x4, R32 ;  /* 0x000000043b3a7825 */ /* 0x000fcc00078e0220 */
[----:B------:R-:W-:Y:S02]  /*0e50*/  @!P3 SEL R30, R30, R26, P2 ;  /* 0x0000001a1e1eb207 */ /* 0x000fe40001000000 */
[C---:B------:R-:W-:Y:S02]  /*0e60*/  FSETP.GT.AND P3, PT, R31.reuse, R27, PT ;  /* 0x0000001b1f00720b */ /* 0x040fe40003f64000 */
[----:B------:R-:W-:Y:S02]  /*0e70*/  FSETP.NAN.AND P2, PT, R31, R31, PT ;  /* 0x0000001f1f00720b */ /* 0x000fe40003f48000 */
[----:B------:R-:W-:-:S09]  /*0e80*/  P2R R57, PR, RZ, 0x8 ;  /* 0x00000008ff397803 */ /* 0x000fd20000000000 */
[----:B------:R-:W-:Y:S02]  /*0e90*/  @!P3 SEL R31, R31, R27, P2 ;  /* 0x0000001b1f1fb207 */ /* 0x000fe40001000000 */
        /* <DEDUP_REMOVED lines=112> */
[----:B------:R1:W2:Y:S02]  /*15a0*/  @P0 LDG.E.EL.128 R28, desc[UR6][R54.64] ;  /* 0x00000006361c0981 */ /* 0x0002a4000c2e1d00 */
[----:B-1----:R-:W-:-:S04]  /*15b0*/  VIADD R54, R4, 0x2300 ;  /* 0x0000230004367836 */ /* 0x002fc80000000000 */
[----:B------:R-:W-:-:S04]  /*15c0*/  IMAD.IADD R37, R37, 0x1, R54 ;  /* 0x0000000125257824 */ /* 0x000fc800078e0236 */
[----:B------:R-:W-:-:S04]  /*15d0*/  IMAD R37, R36, 0x2080, R37 ;  /* 0x0000208024257824 */ /* 0x000fc800078e0225 */
[----:B------:R-:W-:Y:S01]  /*15e0*/  IMAD.WIDE R36, R37, 0x4, R32 ;  /* 0x0000000425247825 */ /* 0x000fe200078e0220 */
[-C--:B--2---:R-:W-:Y:S02]  /*15f0*/  FSETP.NAN.AND P3, PT, R28, R28.reuse, PT ;  /* 0x0000001c1c00720b */ /* 0x084fe40003f68000 */
[----:B------:R-:W-:Y:S02]  /*1600*/  FSETP.GEU.AND P2, PT, R24, R28, PT ;  /* 0x0000001c1800720b */ /* 0x000fe40003f4e000 */
[----:B------:R-:W-:Y:S02]  /*1610*/  FSETP.GEU.AND P4, PT, R25, R29, PT ;  /* 0x0000001d1900720b */ /* 0x000fe40003f8e000 */
[----:B------:R-:W-:Y:S01]  /*1620*/  P2R R55, PR, RZ, 0x4 ;  /* 0x00000004ff377803 */ /* 0x000fe20000000000 */
[----:B------:R-:W-:Y:S01]  /*1630*/  IMAD.IADD R51, R51, 0x1, R54 ;  /* 0x0000000133337824 */ /* 0x000fe200078e0236 */
[----:B------:R-:W-:-:S05]  /*1640*/  P2R R68, PR, RZ, 0x10 ;  /* 0x00000010ff447803 */ /* 0x000fca0000000000 */
[----:B------:R-:W-:Y:S02]  /*1650*/  @!P3 SEL R28, R28, R24, !P2 ;  /* 0x000000181c1cb207 */ /* 0x000fe40005000000 */
[----:B------:R-:W-:Y:S02]  /*1660*/  FSETP.NAN.AND P3, PT, R29, R29, PT ;  /* 0x0000001d1d00720b */ /* 0x000fe40003f68000 */
[----:B------:R-:W-:-:S04]  /*1670*/  FSETP.GEU.AND P2, PT, R26, R30, PT ;  /* 0x0000001e1a00720b */ /* 0x000fc80003f4e000 */
[----:B------:R-:W-:-:S07]  /*1680*/  P2R R79, PR, RZ, 0x4 ;  /* 0x00000004ff4f7803 */ /* 0x000fce0000000000 */
[----:B------:R-:W-:Y:S02]  /*1690*/  @!P3 SEL R29, R29, R25, !P4 ;  /* 0x000000191d1db207 */ /* 0x000fe40006000000 */
[----:B------:R-:W-:Y:S02]  /*16a0*/  CS2R R24, SRZ ;  /* 0x0000000000187805 */ /* 0x000fe4000001ff00 */
[----:B------:R-:W-:-:S13]  /*16b0*/  FSETP.NAN.AND P3, PT, R30, R30, PT ;  /* 0x0000001e1e00720b */ /* 0x000fda0003f68000 */
[----:B------:R-:W-:Y:S02]  /*16c0*/  @!P3 SEL R30, R30, R26, !P2 ;  /* 0x0000001a1e1eb207 */ /* 0x000fe40005000000 */
[-C--:B------:R-:W-:Y:S02]  /*16d0*/  FSETP.NAN.AND P3, PT, R31, R31.reuse, PT ;  /* 0x0000001f1f00720b */ /* 0x080fe40003f68000 */
[----:B------:R-:W-:-:S04]  /*16e0*/  FSETP.GEU.AND P2, PT, R27, R31, PT ;  /* 0x0000001f1b00720b */ /* 0x000fc80003f4e000 */
[----:B------:R-:W-:-:S07]  /*16f0*/  P2R R80, PR, RZ, 0x4 ;  /* 0x00000004ff507803 */ /* 0x000fce0000000000 */
[----:B------:R-:W-:Y:S02]  /*1700*/  @!P3 SEL R31, R31, R27, !P2 ;  /* 0x0000001b1f1fb207 */ /* 0x000fe40005000000 */
[----:B------:R-:W-:-:S06]  /*1710*/  CS2R R26, SRZ ;  /* 0x00000000001a7805 */ /* 0x000fcc000001ff00 */
[----:B------:R1:W2:Y:S01]  /*1720*/  @P1 LDG.E.EL.128 R24, desc[UR6][R36.64] ;  /* 0x0000000624181981 */ /* 0x0002a2000c2e1d00 */
[----:B------:R-:W-:-:S04]  /*1730*/  IMAD R51, R50, 0x2080, R51 ;  /* 0x0000208032337824 */ /* 0x000fc800078e0233 */
[----:B------:R-:W-:Y:S01]  /*1740*/  IMAD.WIDE R32, R51, 0x4, R32 ;  /* 0x0000000433207825 */ /* 0x000fe200078e0220 */
[----:B-1----:R-:W-:Y:S02]  /*1750*/  P2R R36, PR, RZ, 0x2 ;  /* 0x00000002ff247803 */ /* 0x002fe40000000000 */
[-C--:B--2---:R-:W-:Y:S02]  /*1760*/  FSETP.NAN.AND P3, PT, R24, R24.reuse, PT ;  /* 0x000000181800720b */ /* 0x084fe40003f68000 */
[----:B------:R-:W-:Y:S02]  /*1770*/  FSETP.GEU.AND P2, PT, R20, R24, PT ;  /* 0x000000181400720b */ /* 0x000fe40003f4e000 */
[----:B------:R-:W-:Y:S02]  /*1780*/  FSETP.GEU.AND P1, PT, R21, R25, PT ;  /* 0x000000191500720b */ /* 0x000fe40003f2e000 */
[----:B------:R-:W-:-:S07]  /*1790*/  P2R R37, PR, RZ, 0x4 ;  /* 0x00000004ff257803 */ /* 0x000fce0000000000 */
[----:B------:R-:W-:Y:S02]  /*17a0*/  @!P3 SEL R24, R24, R20, !P2 ;  /* 0x000000141818b207 */ /* 0x000fe40005000000 */
[----:B------:R-:W-:Y:S02]  /*17b0*/  FSETP.NAN.AND P3, PT, R25, R25, PT ;  /* 0x000000191900720b */ /* 0x000fe40003f68000 */
[----:B------:R-:W-:Y:S02]  /*17c0*/  ISETP.NE.AND P2, PT, R19, RZ, PT ;  /* 0x000000ff1300720c */ /* 0x000fe40003f45270 */
[----:B------:R-:W-:Y:S02]  /*17d0*/  P2R R20, PR, RZ, 0x2 ;  /* 0x00000002ff147803 */ /* 0x000fe40000000000 */
[----:B------:R-:W-:Y:S02]  /*17e0*/  P2R R19, PR, RZ, 0x4 ;  /* 0x00000004ff137803 */ /* 0x000fe40000000000 */
[----:B------:R-:W-:-:S04]  /*17f0*/  ISETP.NE.AND P2, PT, R16, RZ, PT ;  /* 0x000000ff1000720c */ /* 0x000fc80003f45270 */
[----:B------:R-:W-:Y:S02]  /*1800*/  P2R R16, PR, RZ, 0x4 ;  /* 0x00000004ff107803 */ /* 0x000fe40000000000 */
[----:B------:R-:W-:Y:S02]  /*1810*/  @!P3 SEL R25, R25, R21, !P1 ;  /* 0x000000151919b207 */ /* 0x000fe40004800000 */
[-C--:B------:R-:W-:Y:S02]  /*1820*/  FSETP.NAN.AND P3, PT, R26, R26.reuse, PT ;  /* 0x0000001a1a00720b */ /* 0x080fe40003f68000 */
[----:B------:R-:W-:Y:S02]  /*1830*/  FSETP.GEU.AND P1, PT, R22, R26, PT ;  /* 0x0000001a1600720b */ /* 0x000fe40003f2e000 */
[----:B------:R-:W-:Y:S02]  /*1840*/  ISETP.NE.AND P2, PT, R8, RZ, PT ;  /* 0x000000ff0800720c */ /* 0x000fe40003f45270 */
[----:B------:R-:W-:-:S07]  /*1850*/  P2R R21, PR, RZ, 0x2 ;  /* 0x00000002ff157803 */ /* 0x000fce0000000000 */
[----:B------:R-:W-:Y:S02]  /*1860*/  @!P3 SEL R26, R26, R22, !P1 ;  /* 0x000000161a1ab207 */ /* 0x000fe40004800000 */
[----:B------:R-:W-:Y:S02]  /*1870*/  P2R R22, PR, RZ, 0x4 ;  /* 0x00000004ff167803 */ /* 0x000fe40000000000 */
[----:B------:R-:W-:Y:S02]  /*1880*/  ISETP.NE.AND P2, PT, R17, RZ, PT ;  /* 0x000000ff1100720c */ /* 0x000fe40003f45270 */
[----:B------:R-:W-:Y:S02]  /*1890*/  FSETP.NAN.AND P3, PT, R27, R27, PT ;  /* 0x0000001b1b00720b */ /* 0x000fe40003f68000 */
[----:B------:R-:W-:Y:S02]  /*18a0*/  P2R R17, PR, RZ, 0x4 ;  /* 0x00000004ff117803 */ /* 0x000fe40000000000 */
[----:B------:R-:W-:-:S02]  /*18b0*/  ISETP.NE.AND P2, PT, R64, RZ, PT ;  /* 0x000000ff4000720c */ /* 0x000fc40003f45270 */
[----:B------:R-:W-:Y:S02]  /*18c0*/  FSETP.GEU.AND P1, PT, R23, R27, PT ;  /* 0x0000001b1700720b */ /* 0x000fe40003f2e000 */
[----:B------:R-:W-:Y:S02]  /*18d0*/  P2R R64, PR, RZ, 0x4 ;  /* 0x00000004ff407803 */ /* 0x000fe40000000000 */
[----:B------:R-:W-:-:S03]  /*18e0*/  ISETP.NE.AND P2, PT, R63, RZ, PT ;  /* 0x000000ff3f00720c */ /* 0x000fc60003f45270 */
[----:B------:R-:W-:Y:S02]  /*18f0*/  @!P3 SEL R27, R27, R23, !P1 ;  /* 0x000000171b1bb207 */ /* 0x000fe40004800000 */
[----:B------:R-:W-:Y:S02]  /*1900*/  P2R R63, PR, RZ, 0x4 ;  /* 0x00000004ff3f7803 */ /* 0x000fe40000000000 */
[----:B------:R-:W-:-:S04]  /*1910*/  ISETP.NE.AND P2, PT, R61, RZ, PT ;  /* 0x000000ff3d00720c */ /* 0x000fc80003f45270 */
[----:B------:R-:W-:Y:S02]  /*1920*/  P2R R61, PR, RZ, 0x4 ;  /* 0x00000004ff3d7803 */ /* 0x000fe40000000000 */
[----:B------:R-:W-:-:S04]  /*1930*/  ISETP.NE.AND P2, PT, R58, RZ, PT ;  /* 0x000000ff3a00720c */ /* 0x000fc80003f45270 */
[----:B------:R-:W-:Y:S02]  /*1940*/  P2R R58, PR, RZ, 0x4 ;  /* 0x00000004ff3a7803 */ /* 0x000fe40000000000 */
[----:B------:R-:W-:-:S04]  /*1950*/  ISETP.NE.AND P2, PT, R12, RZ, PT ;  /* 0x000000ff0c00720c */ /* 0x000fc80003f45270 */
[----:B------:R-:W-:Y:S02]  /*1960*/  P2R R81, PR, RZ, 0x4 ;  /* 0x00000004ff517803 */ /* 0x000fe40000000000 */
[----:B------:R-:W-:-:S04]  /*1970*/  ISETP.NE.AND P2, PT, R14, RZ, PT ;  /* 0x000000ff0e00720c */ /* 0x000fc80003f45270 */
[----:B------:R-:W-:Y:S02]  /*1980*/  P2R R82, PR, RZ, 0x4 ;  /* 0x00000004ff527803 */ /* 0x000fe40000000000 */
[----:B------:R-:W-:Y:S02]  /*1990*/  ISETP.NE.AND P2, PT, R15, RZ, PT ;  /* 0x000000ff0f00720c */ /* 0x000fe40003f45270 */
[----:B------:R-:W-:Y:S02]  /*19a0*/  P2R R15, PR, RZ, 0x2 ;  /* 0x00000002ff0f7803 */ /* 0x000fe40000000000 */
[----:B------:R-:W-:Y:S02]  /*19b0*/  P2R R83, PR, RZ, 0x4 ;  /* 0x00000004ff537803 */ /* 0x000fe40000000000 */
[----:B------:R-:W-:Y:S02]  /*19c0*/  ISETP.NE.AND P2, PT, R13, RZ, PT ;  /* 0x000000ff0d00720c */ /* 0x000fe40003f45270 */
[----:B------:R-:W-:-:S02]  /*19d0*/  ISETP.NE.AND P1, PT, R9, RZ, PT ;  /* 0x000000ff0900720c */ /* 0x000fc40003f25270 */
[----:B------:R-:W-:Y:S02]  /*19e0*/  CS2R R8, SRZ ;  /* 0x0000000000087805 */ /* 0x000fe4000001ff00 */
        /* <DEDUP_REMOVED lines=16> */
[----:B------:R-:W-:Y:S02]  /*1af0*/  CS2R R10, SRZ ;  /* 0x00000000000a7805 */ /* 0x000fe4000001ff00 */
[----:B------:R-:W-:-:S04]  /*1b00*/  P2R R14, PR, RZ, 0x4 ;  /* 0x00000004ff0e7803 */ /* 0x000fc80000000000 */
[----:B------:R-:W2:Y:S01]  /*1b10*/  @P0 LDG.E.EL.128 R8, desc[UR6][R32.64] ;  /* 0x0000000620080981 */ /* 0x000ea2000c2e1d00 */
[----:B------:R-:W-:Y:S01]  /*1b20*/  P2R R18, PR, RZ, 0x1 ;  /* 0x00000001ff127803 */ /* 0x000fe20000000000 */
[----:B------:R-:W1:Y:S01]  /*1b30*/  S2UR UR5, SR_CgaCtaId ;  /* 0x00000000000579c3 */ /* 0x000e620000008800 */
[----:B------:R-:W-:Y:S01]  /*1b40*/  ISETP.NE.AND P0, PT, R65, RZ, PT ;  /* 0x000000ff4100720c */ /* 0x000fe20003f05270 */
[----:B------:R-:W-:Y:S01]  /*1b50*/  UMOV UR4, 0x400 ;  /* 0x0000040000047882 */ /* 0x000fe20000000000 */
[----:B------:R-:W-:Y:S01]  /*1b60*/  IMAD R49, R49, 0x140, R4 ;  /* 0x0000014031317824 */ /* 0x000fe200078e0204 */
[----:B-1----:R-:W-:Y:S01]  /*1b70*/  UPRMT UR4, UR5, 0x654, UR4 ;  /* 0x0000065405047896 */ /* 0x002fe20008000004 */
[-C--:B--2---:R-:W-:Y:S02]  /*1b80*/  FSETP.NAN.AND P4, PT, R10, R10.reuse, PT ;  /* 0x0000000a0a00720b */ /* 0x084fe40003f88000 */
[----:B------:R-:W-:Y:S02]  /*1b90*/  FSETP.NAN.AND P5, PT, R9, R9, PT ;  /* 0x000000090900720b */ /* 0x000fe40003fa8000 */
[----:B------:R-:W-:-:S02]  /*1ba0*/  FSETP.GEU.AND P3, PT, R30, R10, PT ;  /* 0x0000000a1e00720b */ /* 0x000fc40003f6e000 */
[----:B------:R-:W-:Y:S02]  /*1bb0*/  FSETP.NAN.AND P6, PT, R8, R8, PT ;  /* 0x000000080800720b */ /* 0x000fe40003fc8000 */
[----:B------:R-:W-:Y:S02]  /*1bc0*/  FSETP.NAN.AND P2, PT, R11, R11, PT ;  /* 0x0000000b0b00720b */ /* 0x000fe40003f48000 */
[----:B------:R-:W-:-:S03]  /*1bd0*/  P2R R23, PR, RZ, 0x8 ;  /* 0x00000008ff177803 */ /* 0x000fc60000000000 */
[----:B------:R-:W-:Y:S02]  /*1be0*/  @!P4 SEL R10, R10, R30, !P3 ;  /* 0x0000001e0a0ac207 */ /* 0x000fe40005800000 */
[----:B------:R-:W-:Y:S02]  /*1bf0*/  FSETP.GEU.AND P4, PT, R29, R9, PT ;  /* 0x000000091d00720b */ /* 0x000fe40003f8e000 */
[----:B------:R-:W-:Y:S02]  /*1c00*/  ISETP.NE.AND P3, PT, R62, RZ, PT ;  /* 0x000000ff3e00720c */ /* 0x000fe40003f65270 */
[----:B------:R-:W-:Y:S02]  /*1c10*/  @!P5 SEL R9, R9, R29, !P4 ;  /* 0x0000001d0909d207 */ /* 0x000fe40006000000 */
[----:B------:R-:W-:Y:S02]  /*1c20*/  FSETP.GEU.AND P5, PT, R28, R8, PT ;  /* 0x000000081c00720b */ /* 0x000fe40003fae000 */
[----:B------:R-:W-:-:S02]  /*1c30*/  P2R R29, PR, RZ, 0x10 ;  /* 0x00000010ff1d7803 */ /* 0x000fc40000000000 */
[----:B------:R-:W-:Y:S02]  /*1c40*/  @!P6 SEL R8, R8, R28, !P5 ;  /* 0x0000001c0808e207 */ /* 0x000fe40006800000 */
[----:B------:R-:W-:Y:S02]  /*1c50*/  FSETP.GEU.AND P6, PT, R31, R11, PT ;  /* 0x0000000b1f00720b */ /* 0x000fe40003fce000 */
[----:B------:R-:W-:Y:S02]  /*1c60*/  ISETP.NE.AND P4, PT, R60, RZ, PT ;  /* 0x000000ff3c00720c */ /* 0x000fe40003f85270 */
[----:B------:R-:W-:Y:S02]  /*1c70*/  @!P2 SEL R11, R11, R31, !P6 ;  /* 0x0000001f0b0ba207 */ /* 0x000fe40007000000 */
[----:B------:R-:W-:Y:S02]  /*1c80*/  ISETP.NE.AND P2, PT, R14, RZ, PT ;  /* 0x000000ff0e00720c */ /* 0x000fe40003f45270 */
[----:B------:R-:W-:-:S02]  /*1c90*/  P2R R30, PR, RZ, 0x40 ;  /* 0x00000040ff1e7803 */ /* 0x000fc40000000000 */
[----:B------:R-:W-:Y:S02]  /*1ca0*/  ISETP.NE.AND P6, PT, R5, RZ, PT ;  /* 0x000000ff0500720c */ /* 0x000fe40003fc5270 */
[----:B------:R-:W-:Y:S02]  /*1cb0*/  SEL R5, RZ, 0x1, !P2 ;  /* 0x00000001ff057807 */ /* 0x000fe40005000000 */
[----:B------:R-:W-:Y:S02]  /*1cc0*/  ISETP.NE.AND P2, PT, R12, RZ, PT ;  /* 0x000000ff0c00720c */ /* 0x000fe40003f45270 */
[----:B------:R-:W-:Y:S02]  /*1cd0*/  P2R R28, PR, RZ, 0x20 ;  /* 0x00000020ff1c7803 */ /* 0x000fe40000000000 */
[----:B------:R-:W-:Y:S02]  /*1ce0*/  SEL R12, RZ, 0x1, !P2 ;  /* 0x00000001ff0c7807 */ /* 0x000fe40005000000 */
[----:B------:R-:W-:-:S02]  /*1cf0*/  ISETP.NE.AND P2, PT, R13, RZ, PT ;  /* 0x000000ff0d00720c */ /* 0x000fc40003f45270 */
[----:B------:R-:W-:Y:S02]  /*1d00*/  ISETP.NE.AND P5, PT, R59, RZ, PT ;  /* 0x000000ff3b00720c */ /* 0x000fe40003fa5270 */
[----:B------:R-:W-:Y:S02]  /*1d10*/  SEL R13, RZ, 0x1, !P2 ;  /* 0x00000001ff0d7807 */ /* 0x000fe40005000000 */
[----:B------:R-:W-:-:S04]  /*1d20*/  ISETP.NE.AND P2, PT, R7, RZ, PT ;  /* 0x000000ff0700720c */ /* 0x000fc80003f45270 */
        /* <DEDUP_REMOVED lines=10> */
[----:B------:R-:W-:Y:S02]  /*1dd0*/  SEL R7, R5, 0x2, P2 ;  /* 0x0000000205077807 */ /* 0x000fe40001000000 */
[----:B------:R-:W-:Y:S02]  /*1de0*/  ISETP.NE.AND P2, PT, R83, RZ, PT ;  /* 0x000000ff5300720c */ /* 0x000fe40003f45270 */
[----:B------:R-:W-:Y:S02]  /*1df0*/  SEL R7, R7, 0x3, P6 ;  /* 0x0000000307077807 */ /* 0x000fe40003000000 */
[----:B------:R-:W-:Y:S02]  /*1e00*/  SEL R12, R12, 0x2, P2 ;  /* 0x000000020c0c7807 */ /* 0x000fe40001000000 */
[----:B------:R-:W-:Y:S02]  /*1e10*/  ISETP.NE.AND P2, PT, R82, RZ, PT ;  /* 0x000000ff5200720c */ /* 0x000fe40003f45270 */
[----:B------:R-:W-:-:S02]  /*1e20*/  ISETP.NE.AND P6, PT, R47, RZ, PT ;  /* 0x000000ff2f00720c */ /* 0x000fc40003fc5270 */
        /* <DEDUP_REMOVED lines=14> */
[----:B------:R-:W-:Y:S02]  /*1f10*/  P2R R6, PR, RZ, 0x40 ;  /* 0x00000040ff067803 */ /* 0x000fe40000000000 */
[----:B------:R-:W-:Y:S02]  /*1f20*/  SEL R50, R50, 0x2, P2 ;  /* 0x0000000232327807 */ /* 0x000fe40001000000 */
[----:B------:R-:W-:Y:S02]  /*1f30*/  ISETP.NE.AND P2, PT, R17, RZ, PT ;  /* 0x000000ff1100720c */ /* 0x000fe40003f45270 */
[----:B------:R-:W-:-:S02]  /*1f40*/  ISETP.NE.AND P6, PT, R46, RZ, PT ;  /* 0x000000ff2e00720c */ /* 0x000fc40003fc5270 */
[----:B------:R-:W-:Y:S02]  /*1f50*/  SEL R5, R5, 0x3, P2 ;  /* 0x0000000305057807 */ /* 0x000fe40001000000 */
[----:B------:R-:W-:Y:S02]  /*1f60*/  ISETP.NE.AND P2, PT, R22, RZ, PT ;  /* 0x000000ff1600720c */ /* 0x000fe40003f45270 */
[----:B------:R-:W-:Y:S02]  /*1f70*/  P2R R14, PR, RZ, 0x40 ;  /* 0x00000040ff0e7803 */ /* 0x000fe40000000000 */
[----:B------:R-:W-:Y:S02]  /*1f80*/  ISETP.NE.AND P6, PT, R45, RZ, PT ;  /* 0x000000ff2d00720c */ /* 0x000fe40003fc5270 */
[----:B------:R-:W-:Y:S02]  /*1f90*/  SEL R13, R13, 0x3, P2 ;  /* 0x000000030d0d7807 */ /* 0x000fe40001000000 */
[----:B------:R-:W-:-:S02]  /*1fa0*/  ISETP.NE.AND P2, PT, R16, RZ, PT ;  /* 0x000000ff1000720c */ /* 0x000fc40003f45270 */
[----:B------:R-:W-:Y:S02]  /*1fb0*/  P2R R16, PR, RZ, 0x40 ;  /* 0x00000040ff107803 */ /* 0x000fe40000000000 */
[----:B------:R-:W-:Y:S02]  /*1fc0*/  ISETP.NE.AND P6, PT, R78, RZ, PT ;  /* 0x000000ff4e00720c */ /* 0x000fe40003fc5270 */
[----:B------:R-:W-:Y:S02]  /*1fd0*/  SEL R12, R12, 0x3, P2 ;  /* 0x000000030c0c7807 */ /* 0x000fe40001000000 */
[----:B------:R-:W-:Y:S02]  /*1fe0*/  P2R R17, PR, RZ, 0x40 ;  /* 0x00000040ff117803 */ /* 0x000fe40000000000 */
[----:B------:R-:W-:Y:S02]  /*1ff0*/  ISETP.NE.AND P6, PT, R77, RZ, PT ;  /* 0x000000ff4d00720c */ /* 0x000fe40003fc5270 */
[----:B------:R-:W-:-:S02]  /*2000*/  ISETP.NE.AND P2, PT, R19, RZ, PT ;  /* 0x000000ff1300720c */ /* 0x000fc40003f45270 */
[----:B------:R-:W-:Y:S02]  /*2010*/  P2R R19, PR, RZ, 0x40 ;  /* 0x00000040ff137803 */ /* 0x000fe40000000000 */
[----:B------:R-:W-:Y:S02]  /*2020*/  ISETP.NE.AND P6, PT, R76, RZ, PT ;  /* 0x000000ff4c00720c */ /* 0x000fe40003fc5270 */
[----:B------:R-:W-:Y:S02]  /*2030*/  SEL R32, R32, 0x3, P3 ;  /* 0x0000000320207807 */ /* 0x000fe40001800000 */
[----:B------:R-:W-:Y:S02]  /*2040*/  P2R R22, PR, RZ, 0x40 ;  /* 0x00000040ff167803 */ /* 0x000fe40000000000 */
[----:B------:R-:W-:Y:S02]  /*2050*/  ISETP.NE.AND P6, PT, R75, RZ, PT ;  /* 0x000000ff4b00720c */ /* 0x000fe40003fc5270 */
[----:B------:R-:W-:-:S02]  /*2060*/  SEL R33, R33, 0x3, P4 ;  /* 0x0000000321217807 */ /* 0x000fc40002000000 */
        /* <DEDUP_REMOVED lines=14> */
[----:B------:R-:W-:Y:S02]  /*2150*/  ISETP.NE.AND P5, PT, R68, RZ, PT ;  /* 0x000000ff4400720c */ /* 0x000fe40003fa5270 */
[----:B------:R-:W-:Y:S02]  /*2160*/  P2R R46, PR, RZ, 0x40 ;  /* 0x00000040ff2e7803 */ /* 0x000fe40000000000 */
[----:B------:R-:W-:Y:S02]  /*2170*/  ISETP.NE.AND P6, PT, R73, RZ, PT ;  /* 0x000000ff4900720c */ /* 0x000fe40003fc5270 */
[----:B------:R-:W-:-:S02]  /*2180*/  ISETP.NE.AND P2, PT, R48, RZ, PT ;  /* 0x000000ff3000720c */ /* 0x000fc40003f45270 */
        /* <DEDUP_REMOVED lines=24> */
[----:B------:R-:W-:Y:S02]  /*2310*/  SEL R31, R31, 0x4, P6 ;  /* 0x000000041f1f7807 */ /* 0x000fe40003000000 */
        /* <DEDUP_REMOVED lines=32> */
[----:B------:R-:W-:Y:S02]  /*2520*/  ISETP.NE.AND P6, PT, R22, RZ, PT ;  /* 0x000000ff1600720c */ /* 0x000fe40003fc5270 */
[----:B------:R-:W-:Y:S02]  /*2530*/  SEL R31, R31, 0x7, P3 ;  /* 0x000000071f1f7807 */ /* 0x000fe40001800000 */
[----:B------:R-:W-:Y:S02]  /*2540*/  SEL R32, R32, 0x6, P6 ;  /* 0x0000000620207807 */ /* 0x000fe40003000000 */
[----:B------:R-:W-:Y:S02]  /*2550*/  ISETP.NE.AND P6, PT, R19, RZ, PT ;  /* 0x000000ff1300720c */ /* 0x000fe40003fc5270 */
[----:B------:R-:W-:-:S02]  /*2560*/  SEL R32, R32, 0x7, P4 ;  /* 0x0000000720207807 */ /* 0x000fc40002000000 */
[----:B------:R-:W-:Y:S02]  /*2570*/  SEL R33, R33, 0x6, P6 ;  /* 0x0000000621217807 */ /* 0x000fe40003000000 */
[----:B------:R-:W-:Y:S02]  /*2580*/  ISETP.NE.AND P6, PT, R17, RZ, PT ;  /* 0x000000ff1100720c */ /* 0x000fe40003fc5270 */
[----:B------:R-:W-:Y:S02]  /*2590*/  SEL R33, R33, 0x7, P5 ;  /* 0x0000000721217807 */ /* 0x000fe40002800000 */
[----:B------:R-:W-:Y:S02]  /*25a0*/  ISETP.NE.AND P5, PT, R28, RZ, PT ;  /* 0x000000ff1c00720c */ /* 0x000fe40003fa5270 */
[----:B------:R-:W1:Y:S01]  /*25b0*/  S2R R28, SR_TID.X ;  /* 0x00000000001c7919 */ /* 0x000e620000002100 */
[----:B------:R-:W-:Y:S02]  /*25c0*/  SEL R50, R50, 0x6, P6 ;  /* 0x0000000632327807 */ /* 0x000fe40003000000 */
[----:B------:R-:W-:-:S02]  /*25d0*/  ISETP.NE.AND P6, PT, R16, RZ, PT ;  /* 0x000000ff1000720c */ /* 0x000fc40003fc5270 */
[----:B------:R-:W-:Y:S02]  /*25e0*/  ISETP.NE.AND P4, PT, R29, RZ, PT ;  /* 0x000000ff1d00720c */ /* 0x000fe40003f85270 */
[----:B------:R-:W-:Y:S02]  /*25f0*/  SEL R5, R5, 0x7, P6 ;  /* 0x0000000705057807 */ /* 0x000fe40003000000 */
[----:B------:R-:W-:Y:S02]  /*2600*/  ISETP.NE.AND P6, PT, R14, RZ, PT ;  /* 0x000000ff0e00720c */ /* 0x000fe40003fc5270 */
[----:B------:R-:W-:Y:S02]  /*2610*/  SEL R29, R5, 0x8, P0 ;  /* 0x00000008051d7807 */ /* 0x000fe40000000000 */
[----:B------:R-:W-:Y:S02]  /*2620*/  SEL R13, R13, 0x7, P6 ;  /* 0x000000070d0d7807 */ /* 0x000fe40003000000 */
        /* <DEDUP_REMOVED lines=8> */
[----:B------:R-:W-:Y:S01]  /*26b0*/  SEL R20, R13, 0x8, P1 ;  /* 0x000000080d147807 */ /* 0x000fe20000800000 */
[C---:B-1----:R-:W-:Y:S01]  /*26c0*/  IMAD.SHL.U32 R7, R28.reuse, 0x4, RZ ;  /* 0x000000041c077824 */ /* 0x042fe200078e00ff */
[----:B------:R-:W-:Y:S02]  /*26d0*/  LOP3.LUT R22, R28, 0x7f, RZ, 0xc0, !PT ;  /* 0x0000007f1c167812 */ /* 0x000fe400078ec0ff */
[----:B------:R-:W-:Y:S02]  /*26e0*/  SHF.R.U32.HI R12, RZ, 0x2, R28 ;  /* 0x00000002ff0c7819 */ /* 0x000fe4000001161c */
[----:B------:R-:W-:Y:S02]  /*26f0*/  LEA R22, R22, UR4, 0x2 ;  /* 0x0000000416167c11 */ /* 0x000fe4000f8e10ff */
[----:B------:R-:W-:-:S02]  /*2700*/  LOP3.LUT R7, R7, 0x1fc, RZ, 0xc0, !PT ;  /* 0x000001fc07077812 */ /* 0x000fc400078ec0ff */
[----:B------:R-:W-:Y:S01]  /*2710*/  LOP3.LUT R12, R12, 0x10, RZ, 0xc0, !PT ;  /* 0x000000100c0c7812 */ /* 0x000fe200078ec0ff */
[----:B------:R-:W-:Y:S01]  /*2720*/  STS [R22], R24 ;  /* 0x0000001816007388 */ /* 0x000fe20000000800 */
[----:B------:R-:W-:Y:S02]  /*2730*/  LOP3.LUT R5, R7, 0x200, RZ, 0xfc, !PT ;  /* 0x0000020007057812 */ /* 0x000fe400078efcff */
[----:B------:R-:W-:Y:S01]  /*2740*/  ISETP.NE.AND P0, PT, R18, RZ, PT ;  /* 0x000000ff1200720c */ /* 0x000fe20003f05270 */
[----:B------:R-:W-:Y:S01]  /*2750*/  STS [R22+0x410], R25 ;  /* 0x0004101916007388 */ /* 0x000fe20000000800 */
[----:B------:R-:W-:Y:S01]  /*2760*/  SHF.R.U32.HI R13, RZ, 0x4, R5 ;  /* 0x00000004ff0d7819 */ /* 0x000fe20000011605 */
[----:B------:R-:W-:Y:S01]  /*2770*/  VIADD R12, R12, UR4 ;  /* 0x000000040c0c7c36 */ /* 0x000fe20008000000 */
[----:B------:R-:W-:Y:S01]  /*2780*/  ISETP.NE.AND P1, PT, R15, RZ, PT ;  /* 0x000000ff0f00720c */ /* 0x000fe20003f25270 */
[----:B------:R-:W-:Y:S01]  /*2790*/  STS [R22+0x820], R26 ;  /* 0x0008201a16007388 */ /* 0x000fe20000000800 */
[----:B------:R-:W-:Y:S01]  /*27a0*/  LOP3.LUT R13, R13, 0x30, RZ, 0xc0, !PT ;  /* 0x000000300d0d7812 */ /* 0x000fe200078ec0ff */
[----:B------:R-:W-:Y:S01]  /*27b0*/  IMAD.SHL.U32 R5, R0, 0x4, RZ ;  /* 0x0000000400057824 */ /* 0x000fe200078e00ff */
[----:B------:R-:W-:Y:S01]  /*27c0*/  SHF.R.U32.HI R28, RZ, 0x6, R28 ;  /* 0x00000006ff1c7819 */ /* 0x000fe2000001161c */
[----:B------:R-:W-:Y:S01]  /*27d0*/  STS [R22+0xc30], R27 ;  /* 0x000c301b16007388 */ /* 0x000fe20000000800 */
[----:B------:R-:W-:Y:S01]  /*27e0*/  IMAD R16, R7, 0x4, R12 ;  /* 0x0000000407107824 */ /* 0x000fe200078e020c */
[----:B------:R-:W-:Y:S01]  /*27f0*/  SEL R6, R6, 0x8, P1 ;  /* 0x0000000806067807 */ /* 0x000fe20000800000 */
[----:B------:R-:W-:Y:S01]  /*2800*/  VIADD R14, R13, UR4 ;  /* 0x000000040d0e7c36 */ /* 0x000fe20008000000 */
[----:B------:R-:W-:Y:S01]  /*2810*/  STS [R22+0xa20], R10 ;  /* 0x000a200a16007388 */ /* 0x000fe20000000800 */
[----:B------:R-:W-:Y:S01]  /*2820*/  LOP3.LUT R5, R5, 0xfc, RZ, 0xc0, !PT ;  /* 0x000000fc05057812 */ /* 0x000fe200078ec0ff */
[----:B------:R-:W-:Y:S01]  /*2830*/  ULDC.64 UR4, c[0x0][0x220] ;  /* 0x0000880000047ab9 */ /* 0x000fe20000000a00 */
[----:B------:R-:W-:Y:S01]  /*2840*/  IMAD R14, R7, 0x4, R14 ;  /* 0x00000004070e7824 */ /* 0x000fe200078e020e */
[----:B------:R-:W-:Y:S01]  /*2850*/  STS [R22+0x610], R9 ;  /* 0x0006100916007388 */ /* 0x000fe20000000800 */
[----:B------:R-:W-:-:S02]  /*2860*/  PRMT R5, R5, 0x6540, R2 ;  /* 0x0000654005057816 */ /* 0x000fc40000000002 */
[----:B------:R-:W-:Y:S01]  /*2870*/  SHF.R.U32.HI R7, RZ, 0x6, R0 ;  /* 0x00000006ff077819 */ /* 0x000fe20000011600 */
[----:B------:R1:W-:Y:S01]  /*2880*/  STS [R22+0x200], R8 ;  /* 0x0002000816007388 */ /* 0x0003e20000000800 */
[C---:B------:R-:W-:Y:S01]  /*2890*/  ISETP.GE.AND P2, PT, R5.reuse, 0x90, PT ;  /* 0x000000900500780c */ /* 0x040fe20003f46270 */
[----:B------:R-:W-:Y:S01]  /*28a0*/  IMAD.HI R2, R5, 0x38e38e39, RZ ;  /* 0x38e38e3905027827 */ /* 0x000fe200078e02ff */
[----:B------:R-:W-:Y:S01]  /*28b0*/  SGXT.U32 R7, R7, 0x1 ;  /* 0x000000010707781a */ /* 0x000fe20000000000 */
[----:B------:R2:W-:Y:S01]  /*28c0*/  STS [R22+0xe30], R11 ;  /* 0x000e300b16007388 */ /* 0x0005e20000000800 */
[----:B------:R-:W-:Y:S01]  /*28d0*/  SEL R33, R33, 0x8, P4 ;  /* 0x0000000821217807 */ /* 0x000fe20002000000 */
[----:B------:R-:W-:Y:S01]  /*28e0*/  IMAD R0, R3, 0x140, R4 ;  /* 0x0000014003007824 */ /* 0x000fe200078e0204 */
[----:B------:R-:W-:Y:S01]  /*28f0*/  SHF.R.U32.HI R21, RZ, 0x1f, R2 ;  /* 0x0000001fff157819 */ /* 0x000fe20000011602 */
[----:B------:R-:W-:Y:S01]  /*2900*/  BAR.SYNC.DEFER_BLOCKING 0x0 ;  /* 0x0000000000007b1d */ /* 0x000fe20000010000 */
[----:B------:R-:W-:-:S02]  /*2910*/  LOP3.LUT R7, R4, R7, RZ, 0xfc, !PT ;  /* 0x0000000704077212 */ /* 0x000fc400078efcff */
[----:B------:R-:W-:Y:S02]  /*2920*/  LEA.HI.SX32 R2, R2, R21, 0x1d ;  /* 0x0000001502027211 */ /* 0x000fe400078feaff */
[----:B------:R-:W-:-:S03]  /*2930*/  ISETP.LT.AND P4, PT, R7, 0x140, !P2 ;  /* 0x000001400700780c */ /* 0x000fc60005781270 */
[----:B-1----:R-:W1:Y:S01]  /*2940*/  LDC.64 R8, c[0x0][0x218] ;  /* 0x00008600ff087b82 */ /* 0x002e620000000a00 */
[----:B--2---:R-:W-:Y:S01]  /*2950*/  SGXT.U32 R11, R28, 0x1 ;  /* 0x000000011c0b781a */ /* 0x004fe20000000000 */
[----:B------:R-:W-:Y:S01]  /*2960*/  IMAD R5, R2, -0x24, R5 ;  /* 0xffffffdc02057824 */ /* 0x000fe200078e0205 */
[----:B------:R-:W-:Y:S02]  /*2970*/  PRMT R29, R29, 0x3340, R20 ;  /* 0x000033401d1d7816 */ /* 0x000fe40000000014 */
[----:B------:R-:W-:Y:S01]  /*2980*/  LOP3.LUT R10, R4, R11, RZ, 0xfc, !PT ;  /* 0x0000000b040a7212 */ /* 0x000fe200078efcff */
[----:B------:R-:W-:Y:S01]  /*2990*/  IMAD R5, R2, 0x9900, R5 ;  /* 0x0000990002057824 */ /* 0x000fe200078e0205 */
[----:B------:R-:W-:Y:S02]  /*29a0*/  LOP3.LUT R2, R7, 0x2, RZ, 0xfc, !PT ;  /* 0x0000000207027812 */ /* 0x000fe400078efcff */
[----:B------:R-:W-:Y:S01]  /*29b0*/  PRMT R6, R23, 0x3340, R6 ;  /* 0x0000334017067816 */ /* 0x000fe20000000006 */
[----:B------:R-:W-:Y:S01]  /*29c0*/  IMAD R5, R10, 0x24, R5 ;  /* 0x000000240a057824 */ /* 0x000fe200078e0205 */
[----:B------:R-:W-:-:S02]  /*29d0*/  ISETP.LT.AND P2, PT, R2, 0x140, !P2 ;  /* 0x000001400200780c */ /* 0x000fc40005741270 */
[----:B------:R-:W-:Y:S01]  /*29e0*/  ISETP.NE.AND P1, PT, R36, RZ, PT ;  /* 0x000000ff2400720c */ /* 0x000fe20003f25270 */
[----:B------:R-:W-:Y:S01]  /*29f0*/  VIADD R7, R5, 0x48 ;  /* 0x0000004805077836 */ /* 0x000fe20000000000 */
[----:B------:R-:W-:Y:S02]  /*2a00*/  PRMT R29, R29, 0x5410, R6 ;  /* 0x000054101d1d7816 */ /* 0x000fe40000000006 */
[----:B------:R-:W-:Y:S01]  /*2a10*/  SEL R32, R32, 0x8, P3 ;  /* 0x0000000820207807 */ /* 0x000fe20001800000 */
[----:B------:R-:W2:Y:S01]  /*2a20*/  LDS.128 R16, [R16] ;  /* 0x0000000010107984 */ /* 0x000ea20000000c00 */
[----:B------:R-:W-:Y:S02]  /*2a30*/  ISETP.NE.AND P6, PT, R30, RZ, PT ;  /* 0x000000ff1e00720c */ /* 0x000fe40003fc5270 */
[----:B------:R-:W-:Y:S01]  /*2a40*/  IADD3 R6, P3, R0, UR4, RZ ;  /* 0x0000000400067c10 */ /* 0x000fe2000ff7e0ff */
[----:B------:R-:W3:Y:S01]  /*2a50*/  LDS.128 R12, [R14+0x800] ;  /* 0x000800000e0c7984 */ /* 0x000ee20000000c00 */
[----:B------:R-:W-:Y:S01]  /*2a60*/  SEL R50, R50, 0x8, P5 ;  /* 0x0000000832327807 */ /* 0x000fe20002800000 */
[----:B-1----:R-:W-:Y:S01]  /*2a70*/  IMAD.WIDE R2, R5, 0x4, R8 ;  /* 0x0000000405027825 */ /* 0x002fe200078e0208 */
[----:B------:R-:W-:-:S02]  /*2a80*/  SEL R31, R31, 0x8, P6 ;  /* 0x000000081f1f7807 */ /* 0x000fc40003000000 */
[----:B------:R-:W-:Y:S01]  /*2a90*/  PRMT R50, R50, 0x3340, R33 ;  /* 0x0000334032327816 */ /* 0x000fe20000000021 */
[----:B------:R-:W-:Y:S01]  /*2aa0*/  IMAD.WIDE R4, R7, 0x4, R8 ;  /* 0x0000000407047825 */ /* 0x000fe200078e0208 */
[----:B------:R-:W-:Y:S02]  /*2ab0*/  LEA.HI.X.SX32 R7, R0, UR5, 0x1, P3 ;  /* 0x0000000500077c11 */ /* 0x000fe400098f0eff */
[----:B------:R-:W-:Y:S02]  /*2ac0*/  IADD3 R8, P3, R49, UR4, RZ ;  /* 0x0000000431087c10 */ /* 0x000fe4000ff7e0ff */
[----:B------:R-:W-:Y:S02]  /*2ad0*/  PRMT R31, R32, 0x3340, R31 ;  /* 0x00003340201f7816 */ /* 0x000fe4000000001f */
[----:B------:R-:W-:Y:S02]  /*2ae0*/  LEA.HI.X.SX32 R9, R49, UR5, 0x1, P3 ;  /* 0x0000000531097c11 */ /* 0x000fe400098f0eff */
[----:B------:R-:W-:Y:S01]  /*2af0*/  PRMT R31, R50, 0x5410, R31 ;  /* 0x00005410321f7816 */ /* 0x000fe2000000001f */
[----:B--2---:R1:W-:Y:S04]  /*2b00*/  @P4 STG.E.128 desc[UR6][R2.64], R16 ;  /* 0x0000001002004986 */ /* 0x0043e8000c101d06 */
[----:B---3--:R1:W-:Y:S04]  /*2b10*/  @P2 STG.E.128 desc[UR6][R4.64], R12 ;  /* 0x0000000c04002986 */ /* 0x0083e8000c101d06 */
[----:B------:R1:W-:Y:S01]  /*2b20*/  @P1 STG.E desc[UR6][R6.64], R29 ;  /* 0x0000001d06001986 */ /* 0x0003e2000c101906 */
[----:B------:R-:W-:Y:S05]  /*2b30*/  @!P0 EXIT ;  /* 0x000000000000894d */ /* 0x000fea0003800000 */
[----:B------:R-:W-:Y:S01]  /*2b40*/  STG.E desc[UR6][R8.64], R31 ;  /* 0x0000001f08007986 */ /* 0x000fe2000c101906 */
[----:B------:R-:W-:Y:S05]  /*2b50*/  EXIT ;  /* 0x000000000000794d */ /* 0x000fea0003800000 */
.L_x_0:
[----:B------:R-:W-:-:S00]  /*2b60*/  BRA `(.L_x_0) ;  /* 0xfffffffc00fc7947 */ /* 0x000fc0000383ffff */
[----:B------:R-:W-:-:S00]  /*2b70*/  NOP ;  /* 0x0000000000007918 */ /* 0x000fc00000000000 */
        /* <DEDUP_REMOVED lines=8> */
.L_x_1:


//--------------------- .nv.shared.triton_poi_fused_max_pool2d_with_indices_35 --------------------------
	.section	.nv.shared.triton_poi_fused_max_pool2d_with_indices_35,"aw",@nobits
	.sectionflags	@""
	.align	16
	.zero		1024


//--------------------- .nv.constant0.triton_poi_fused_max_pool2d_with_indices_35 --------------------------
	.section	.nv.constant0.triton_poi_fused_max_pool2d_with_indices_35,"a",@progbits
	.sectionflags	@""
	.align	4
.nv.constant0.triton_poi_fused_max_pool2d_with_indices_35:
	.zero		560
